//
// Generated by NVIDIA NVVM Compiler
//
// Compiler Build ID: CL-36424714
// Cuda compilation tools, release 13.0, V13.0.88
// Based on NVVM 20.0.0
//

.version 9.0
.target sm_100
.address_size 64

	// .globl	_Z13hangingKernelv

.visible .entry _Z13hangingKernelv()
{


$L__BB0_1:
	bar.sync 	0;
	bra.uni 	$L__BB0_1;

}


// ===== COMPILED SASS (sm_100) =====

	.target	sm_100

	.elftype	@"ET_EXEC"


//--------------------- .note.nv.tkinfo           --------------------------
	.section	.note.nv.tkinfo,"",@"SHT_NOTE"
	.sectionflags	@"SHF_NOTE_NV_TKINFO"
	.tkinfo
        /*0018*/ 	.word	0x00000002
        /*0030*/ 	.string	""
        /*0030*/ 	.string	"ptxas"
        /*0030*/ 	.string	"Cuda compilation tools, release 13.0, V13.0.88"
        /*0030*/ 	.string	"Build cuda_13.0.r13.0/compiler.36424714_0"
        /*0030*/ 	.string	"-arch sm_100 -m 64 "



//--------------------- .note.nv.cuinfo           --------------------------
	.section	.note.nv.cuinfo,"",@"SHT_NOTE"
	.sectionflags	@"SHF_NOTE_NV_CUINFO"
        /*0018*/ 	.short	0x0002
        /*001a*/ 	.short	0x0064
        /*001c*/ 	.short	0x0082
	.zero		2


//--------------------- .nv.info                  --------------------------
	.section	.nv.info,"",@"SHT_CUDA_INFO"
	.align	4


	//----- nvinfo : EIATTR_REGCOUNT
	.align		4
        /*0000*/ 	.byte	0x04, 0x2f
        /*0002*/ 	.short	(.L_1 - .L_0)
	.align		4
.L_0:
        /*0004*/ 	.word	index@(_Z13hangingKernelv)
        /*0008*/ 	.word	0x00000004


	//----- nvinfo : EIATTR_FRAME_SIZE
	.align		4
.L_1:
        /*000c*/ 	.byte	0x04, 0x11
        /*000e*/ 	.short	(.L_3 - .L_2)
	.align		4
.L_2:
        /*0010*/ 	.word	index@(_Z13hangingKernelv)
        /*0014*/ 	.word	0x00000000


	//----- nvinfo : EIATTR_MIN_STACK_SIZE
	.align		4
.L_3:
        /*0018*/ 	.byte	0x04, 0x12
        /*001a*/ 	.short	(.L_5 - .L_4)
	.align		4
.L_4:
        /*001c*/ 	.word	index@(_Z13hangingKernelv)
        /*0020*/ 	.word	0x00000000
.L_5:


//--------------------- .nv.compat                --------------------------
	.section	.nv.compat,"",@"SHT_CUDA_COMPAT_INFO"
	.align	4
        /*0000*/ 	.byte	0x02, 0x09, 0x00, 0x00, 0x02, 0x02, 0x01, 0x00, 0x02, 0x05, 0x05, 0x00, 0x03, 0x07, 0x01, 0x01
        /*0010*/ 	.byte	0x02, 0x03, 0x00, 0x00, 0x02, 0x06, 0x01, 0x00, 0x04, 0x0b, 0x08, 0x00, 0x09, 0x00, 0x00, 0x00
        /*0020*/ 	.byte	0x00, 0x00, 0x00, 0x00


//--------------------- .nv.info._Z13hangingKernelv --------------------------
	.section	.nv.info._Z13hangingKernelv,"",@"SHT_CUDA_INFO"
	.sectionflags	@""
	.align	4


	//----- nvinfo : EIATTR_CUDA_API_VERSION
	.align		4
        /*0000*/ 	.byte	0x04, 0x37
        /*0002*/ 	.short	(.L_7 - .L_6)
.L_6:
        /*0004*/ 	.word	0x00000082


	//----- nvinfo : EIATTR_SPARSE_MMA_MASK
	.align		4
.L_7:
        /*0008*/ 	.byte	0x03, 0x50
        /*000a*/ 	.short	0x0000


	//----- nvinfo : EIATTR_MAXREG_COUNT
	.align		4
        /*000c*/ 	.byte	0x03, 0x1b
        /*000e*/ 	.short	0x00ff


	//----- nvinfo : EIATTR_NUM_BARRIERS
	.align		4
        /*0010*/ 	.byte	0x02, 0x4c
        /*0012*/ 	.byte	0x01
	.zero		1


	//----- nvinfo : EIATTR_MERCURY_ISA_VERSION
	.align		4
        /*0014*/ 	.byte	0x03, 0x5f
        /*0016*/ 	.short	0x0101


	//----- nvinfo : EIATTR_VRC_CTA_INIT_COUNT
	.align		4
        /*0018*/ 	.byte	0x02, 0x4a
	.zero		1
	.zero		1


	//----- nvinfo : EIATTR_SW_WAR
	.align		4
        /*001c*/ 	.byte	0x04, 0x36
        /*001e*/ 	.short	(.L_9 - .L_8)
.L_8:
        /*0020*/ 	.word	0x00000008
.L_9:


//--------------------- .nv.callgraph             --------------------------
	.section	.nv.callgraph,"",@"SHT_CUDA_CALLGRAPH"
	.align	4
	.sectionentsize	8
	.align		4
        /*0000*/ 	.word	0x00000000
	.align		4
        /*0004*/ 	.word	0xffffffff
	.align		4
        /*0008*/ 	.word	0x00000000
	.align		4
        /*000c*/ 	.word	0xfffffffe
	.align		4
        /*0010*/ 	.word	0x00000000
	.align		4
        /*0014*/ 	.word	0xfffffffd
	.align		4
        /*0018*/ 	.word	0x00000000
	.align		4
        /*001c*/ 	.word	0xfffffffc


//--------------------- .text._Z13hangingKernelv  --------------------------
	.section	.text._Z13hangingKernelv,"ax",@progbits
	.align	128
        .global         _Z13hangingKernelv
        .type           _Z13hangingKernelv,@function
        .size           _Z13hangingKernelv,(.L_x_2 - _Z13hangingKernelv)
        .other          _Z13hangingKernelv,@"STO_CUDA_ENTRY STV_DEFAULT"
_Z13hangingKernelv:
.text._Z13hangingKernelv:
[----:B------:R-:W-:Y:S01]  /*0000*/  LDC R1, c[0x0][0x37c] ;  /* 0x0000df00ff017b82 */ /* 0x000fe20000000800 */
.L_x_0:
[----:B------:R-:W-:Y:S06]  /*0010*/  BAR.SYNC.DEFER_BLOCKING 0x0 ;  /* 0x0000000000007b1d */ /* 0x000fec0000010000 */
[----:B------:R-:W-:Y:S05]  /*0020*/  BRA `(.L_x_0) ;  /* 0xfffffffc00f87947 */ /* 0x000fea000383ffff */
.L_x_1:
[----:B------:R-:W-:-:S00]  /*0030*/  BRA `(.L_x_1) ;  /* 0xfffffffc00fc7947 */ /* 0x000fc0000383ffff */
[----:B------:R-:W-:-:S00]  /*0040*/  NOP ;  /* 0x0000000000007918 */ /* 0x000fc00000000000 */
        /* <DEDUP_REMOVED lines=11> */
.L_x_2:


//--------------------- .nv.shared.reserved.0     --------------------------
	.section	.nv.shared.reserved.0,"aw",@nobits
	.weak		__nv_reservedSMEM_offset_0_alias
	.size		__nv_reservedSMEM_offset_0_alias, 0, 64
	.other		__nv_reservedSMEM_offset_0_alias,@"STO_CUDA_RESERVED_SHARED STV_DEFAULT"
__nv_reservedSMEM_offset_0_alias:
	.zero		0
	.zero		64


//--------------------- .nv.constant0._Z13hangingKernelv --------------------------
	.section	.nv.constant0._Z13hangingKernelv,"a",@progbits
	.sectionflags	@""
	.align	4
.nv.constant0._Z13hangingKernelv:
	.zero		896


//--------------------- SYMBOLS --------------------------

	.type		.nv.reservedSmem.offset0,@object
	.size		.nv.reservedSmem.offset0,0x4
